	.headerflags	@"EF_CUDA_TEXMODE_UNIFIED EF_CUDA_64BIT_ADDRESS EF_CUDA_ACCELERATORS EF_CUDA_SM90 EF_CUDA_VIRTUAL_SM(EF_CUDA_SM90)"
	.elftype	@"ET_EXEC"


//--------------------- .nv.info                  --------------------------
	.section	.nv.info,"",@"SHT_CUDA_INFO"
	.align	4


	//----- nvinfo : EIATTR_REGCOUNT
	.align		4
        /*0000*/ 	.byte	0x04, 0x2f
        /*0002*/ 	.short	(.L_3 - .L_2)
	.align		4
.L_2:
        /*0004*/ 	.word	index@(triton_poi_fused__native_batch_norm_legit_no_training_relu_34)
        /*0008*/ 	.word	0x00000012


	//----- nvinfo : EIATTR_MIN_STACK_SIZE
	.align		4
.L_3:
        /*000c*/ 	.byte	0x04, 0x12
        /*000e*/ 	.short	(.L_5 - .L_4)
	.align		4
.L_4:
        /*0010*/ 	.word	index@(triton_poi_fused__native_batch_norm_legit_no_training_relu_34)
        /*0014*/ 	.word	0x00000000


	//----- nvinfo : EIATTR_FRAME_SIZE
	.align		4
.L_5:
        /*0018*/ 	.byte	0x04, 0x11
        /*001a*/ 	.short	(.L_7 - .L_6)
	.align		4
.L_6:
        /*001c*/ 	.word	index@(triton_poi_fused__native_batch_norm_legit_no_training_relu_34)
        /*0020*/ 	.word	0x00000000


	//----- nvinfo : EIATTR_MIN_STACK_SIZE
	.align		4
.L_7:
        /*0024*/ 	.byte	0x04, 0x12
        /*0026*/ 	.short	(.L_9 - .L_8)
	.align		4
.L_8:
        /*0028*/ 	.word	index@(triton_poi_fused__native_batch_norm_legit_no_training_relu_34)
        /*002c*/ 	.word	0x00000000
.L_9:


//--------------------- .nv.info.triton_poi_fused__native_batch_norm_legit_no_training_relu_34 --------------------------
	.section	.nv.info.triton_poi_fused__native_batch_norm_legit_no_training_relu_34,"",@"SHT_CUDA_INFO"
	.sectionflags	@""
	.align	4


	//----- nvinfo : EIATTR_CUDA_API_VERSION
	.align		4
        /*0000*/ 	.byte	0x04, 0x37
        /*0002*/ 	.short	(.L_11 - .L_10)
.L_10:
        /*0004*/ 	.word	0x0000007c


	//----- nvinfo : EIATTR_KPARAM_INFO
	.align		4
.L_11:
        /*0008*/ 	.byte	0x04, 0x17
        /*000a*/ 	.short	(.L_13 - .L_12)
.L_12:
        /*000c*/ 	.word	0x00000000
        /*0010*/ 	.short	0x0006
        /*0012*/ 	.short	0x0030
        /*0014*/ 	.byte	0x00, 0xf0, 0x11, 0x00


	//----- nvinfo : EIATTR_KPARAM_INFO
	.align		4
.L_13:
        /*0018*/ 	.byte	0x04, 0x17
        /*001a*/ 	.short	(.L_15 - .L_14)
.L_14:
        /*001c*/ 	.word	0x00000000
        /*0020*/ 	.short	0x0005
        /*0022*/ 	.short	0x0028
        /*0024*/ 	.byte	0x00, 0xf4, 0x21, 0x00


	//----- nvinfo : EIATTR_KPARAM_INFO
	.align		4
.L_15:
        /*0028*/ 	.byte	0x04, 0x17
        /*002a*/ 	.short	(.L_17 - .L_16)
.L_16:
        /*002c*/ 	.word	0x00000000
        /*0030*/ 	.short	0x0004
        /*0032*/ 	.short	0x0020
        /*0034*/ 	.byte	0x00, 0xf4, 0x21, 0x00


	//----- nvinfo : EIATTR_KPARAM_INFO
	.align		4
.L_17:
        /*0038*/ 	.byte	0x04, 0x17
        /*003a*/ 	.short	(.L_19 - .L_18)
.L_18:
        /*003c*/ 	.word	0x00000000
        /*0040*/ 	.short	0x0003
        /*0042*/ 	.short	0x0018
        /*0044*/ 	.byte	0x00, 0xf4, 0x21, 0x00


	//----- nvinfo : EIATTR_KPARAM_INFO
	.align		4
.L_19:
        /*0048*/ 	.byte	0x04, 0x17
        /*004a*/ 	.short	(.L_21 - .L_20)
.L_20:
        /*004c*/ 	.word	0x00000000
        /*0050*/ 	.short	0x0002
        /*0052*/ 	.short	0x0010
        /*0054*/ 	.byte	0x00, 0xf4, 0x21, 0x00


	//----- nvinfo : EIATTR_KPARAM_INFO
	.align		4
.L_21:
        /*0058*/ 	.byte	0x04, 0x17
        /*005a*/ 	.short	(.L_23 - .L_22)
.L_22:
        /*005c*/ 	.word	0x00000000
        /*0060*/ 	.short	0x0001
        /*0062*/ 	.short	0x0008
        /*0064*/ 	.byte	0x00, 0xf4, 0x21, 0x00


	//----- nvinfo : EIATTR_KPARAM_INFO
	.align		4
.L_23:
        /*0068*/ 	.byte	0x04, 0x17
        /*006a*/ 	.short	(.L_25 - .L_24)
.L_24:
        /*006c*/ 	.word	0x00000000
        /*0070*/ 	.short	0x0000
        /*0072*/ 	.short	0x0000
        /*0074*/ 	.byte	0x00, 0xf4, 0x21, 0x00


	//----- nvinfo : EIATTR_SPARSE_MMA_MASK
	.align		4
.L_25:
        /*0078*/ 	.byte	0x03, 0x50
        /*007a*/ 	.short	0x0000


	//----- nvinfo : EIATTR_MAXREG_COUNT
	.align		4
        /*007c*/ 	.byte	0x03, 0x1b
        /*007e*/ 	.short	0x00ff


	//----- nvinfo : EIATTR_EXIT_INSTR_OFFSETS
	.align		4
        /*0080*/ 	.byte	0x04, 0x1c
        /*0082*/ 	.short	(.L_27 - .L_26)


	//   ....[0]....
.L_26:
        /*0084*/ 	.word	0x000003d0


	//----- nvinfo : EIATTR_REQNTID
	.align		4
.L_27:
        /*0088*/ 	.byte	0x04, 0x10
        /*008a*/ 	.short	(.L_29 - .L_28)
.L_28:
        /*008c*/ 	.word	0x00000080
        /*0090*/ 	.word	0x00000001
        /*0094*/ 	.word	0x00000001


	//----- nvinfo : EIATTR_CBANK_PARAM_SIZE
	.align		4
.L_29:
        /*0098*/ 	.byte	0x03, 0x19
        /*009a*/ 	.short	0x0034


	//----- nvinfo : EIATTR_PARAM_CBANK
	.align		4
        /*009c*/ 	.byte	0x04, 0x0a
        /*009e*/ 	.short	(.L_31 - .L_30)
	.align		4
.L_30:
        /*00a0*/ 	.word	index@(.nv.constant0.triton_poi_fused__native_batch_norm_legit_no_training_relu_34)
        /*00a4*/ 	.short	0x0210
        /*00a6*/ 	.short	0x0034


	//----- nvinfo : EIATTR_SW_WAR
	.align		4
.L_31:
        /*00a8*/ 	.byte	0x04, 0x36
        /*00aa*/ 	.short	(.L_33 - .L_32)
.L_32:
        /*00ac*/ 	.word	0x00000008
.L_33:


//--------------------- .nv.callgraph             --------------------------
	.section	.nv.callgraph,"",@"SHT_CUDA_CALLGRAPH"
	.align	4
	.sectionentsize	8
	.align		4
        /*0000*/ 	.word	0x00000000
	.align		4
        /*0004*/ 	.word	0xffffffff
	.align		4
        /*0008*/ 	.word	0x00000000
	.align		4
        /*000c*/ 	.word	0xfffffffe
	.align		4
        /*0010*/ 	.word	0x00000000
	.align		4
        /*0014*/ 	.word	0xfffffffd
	.align		4
        /*0018*/ 	.word	0x00000000
	.align		4
        /*001c*/ 	.word	0xfffffffc


//--------------------- .nv.constant4             --------------------------
	.section	.nv.constant4,"a",@progbits
	.align	8
	.align		8
.nv.constant4:
        /*0000*/ 	.dword	_$_str
	.align		8
        /*0008*/ 	.dword	_$_str_$_2


//--------------------- .text.triton_poi_fused__native_batch_norm_legit_no_training_relu_34 --------------------------
	.section	.text.triton_poi_fused__native_batch_norm_legit_no_training_relu_34,"ax",@progbits
	.align	128
        .global         triton_poi_fused__native_batch_norm_legit_no_training_relu_34
        .type           triton_poi_fused__native_batch_norm_legit_no_training_relu_34,@function
        .size           triton_poi_fused__native_batch_norm_legit_no_training_relu_34,(.L_x_1 - triton_poi_fused__native_batch_norm_legit_no_training_relu_34)
        .other          triton_poi_fused__native_batch_norm_legit_no_training_relu_34,@"STO_CUDA_ENTRY STV_DEFAULT"
triton_poi_fused__native_batch_norm_legit_no_training_relu_34:
.text.triton_poi_fused__native_batch_norm_legit_no_training_relu_34:
[----:B------:R-:W-:Y:S01]  /*0000*/  LDC R1, c[0x0][0x28] ;  /* 0x00000a00ff017b82 */ /* 0x000fe20000000800 */
[----:B------:R-:W1:Y:S07]  /*0010*/  S2R R0, SR_TID.X ;  /* 0x0000000000007919 */ /* 0x000e6e0000002100 */
[----:B------:R-:W2:Y:S01]  /*0020*/  LDC.64 R2, c[0x0][0x220] ;  /* 0x00008800ff027b82 */ /* 0x000ea20000000a00 */
[----:B------:R-:W-:Y:S01]  /*0030*/  ULDC.64 UR4, c[0x0][0x208] ;  /* 0x0000820000047ab9 */ /* 0x000fe20000000a00 */
[----:B------:R-:W3:Y:S06]  /*0040*/  S2R R7, SR_CTAID.X ;  /* 0x0000000000077919 */ /* 0x000eec0000002500 */
[----:B------:R-:W4:Y:S08]  /*0050*/  LDC.64 R8, c[0x0][0x228] ;  /* 0x00008a00ff087b82 */ /* 0x000f300000000a00 */
[----:B------:R-:W5:Y:S01]  /*0060*/  LDC.64 R10, c[0x0][0x230] ;  /* 0x00008c00ff0a7b82 */ /* 0x000f620000000a00 */
[----:B-1----:R-:W-:-:S02]  /*0070*/  SHF.L.U32 R0, R0, 0x1, RZ ;  /* 0x0000000100007819 */ /* 0x002fc400000006ff */
[----:B---3--:R-:W-:Y:S02]  /*0080*/  SHF.R.S32.HI R5, RZ, 0x17, R7 ;  /* 0x00000017ff057819 */ /* 0x008fe40000011407 */
[----:B------:R-:W-:Y:S02]  /*0090*/  LOP3.LUT R0, R0, 0xfe, RZ, 0xc0, !PT ;  /* 0x000000fe00007812 */ /* 0x000fe400078ec0ff */
[----:B------:R-:W-:Y:S02]  /*00a0*/  SGXT R5, R5, 0x1 ;  /* 0x000000010505781a */ /* 0x000fe40000000200 */
[----:B------:R-:W-:Y:S02]  /*00b0*/  LEA R0, R7, R0, 0x8 ;  /* 0x0000000007007211 */ /* 0x000fe400078e40ff */
[----:B------:R-:W1:Y:S02]  /*00c0*/  LDC.64 R6, c[0x0][0x218] ;  /* 0x00008600ff067b82 */ /* 0x000e640000000a00 */
[----:B------:R-:W-:-:S04]  /*00d0*/  LEA.HI R5, R5, R0, RZ, 0x7 ;  /* 0x0000000005057211 */ /* 0x000fc800078f38ff */
[----:B------:R-:W-:-:S04]  /*00e0*/  LOP3.LUT R5, R5, 0xffffff80, RZ, 0xc0, !PT ;  /* 0xffffff8005057812 */ /* 0x000fc800078ec0ff */
[----:B------:R-:W-:Y:S02]  /*00f0*/  IADD3 R13, R0, -R5, RZ ;  /* 0x80000005000d7210 */ /* 0x000fe40007ffe0ff */
[----:B------:R-:W3:Y:S03]  /*0100*/  LDC.64 R4, c[0x0][0x210] ;  /* 0x00008400ff047b82 */ /* 0x000ee60000000a00 */
[----:B--2---:R-:W-:-:S06]  /*0110*/  IMAD.WIDE R2, R13, 0x4, R2 ;  /* 0x000000040d027825 */ /* 0x004fcc00078e0202 */
[----:B------:R-:W2:Y:S01]  /*0120*/  LDG.E.EL.64 R2, desc[UR4][R2.64] ;  /* 0x0000000402027981 */ /* 0x000ea2000c2e1b00 */
[----:B-1----:R-:W-:-:S04]  /*0130*/  IMAD.WIDE R6, R13, 0x4, R6 ;  /* 0x000000040d067825 */ /* 0x002fc800078e0206 */
[C---:B----4-:R-:W-:Y:S02]  /*0140*/  IMAD.WIDE R8, R13.reuse, 0x4, R8 ;  /* 0x000000040d087825 */ /* 0x050fe400078e0208 */
[----:B------:R-:W4:Y:S02]  /*0150*/  LDG.E.EL.64 R6, desc[UR4][R6.64] ;  /* 0x0000000406067981 */ /* 0x000f24000c2e1b00 */
[----:B-----5:R-:W-:Y:S02]  /*0160*/  IMAD.WIDE R10, R13, 0x4, R10 ;  /* 0x000000040d0a7825 */ /* 0x020fe400078e020a */
[----:B------:R-:W5:Y:S02]  /*0170*/  LDG.E.EL.64 R8, desc[UR4][R8.64] ;  /* 0x0000000408087981 */ /* 0x000f64000c2e1b00 */
[----:B---3--:R-:W-:Y:S02]  /*0180*/  IMAD.WIDE R4, R0, 0x4, R4 ;  /* 0x0000000400047825 */ /* 0x008fe400078e0204 */
[----:B------:R-:W5:Y:S04]  /*0190*/  LDG.E.EL.64 R10, desc[UR4][R10.64] ;  /* 0x000000040a0a7981 */ /* 0x000f68000c2e1b00 */
[----:B------:R-:W4:Y:S01]  /*01a0*/  LDG.E.64 R4, desc[UR4][R4.64] ;  /* 0x0000000404047981 */ /* 0x000f22000c1e1b00 */
[----:B------:R-:W-:Y:S01]  /*01b0*/  HFMA2.MMA R14, -RZ, RZ, 1.625, 0 ;  /* 0x3e800000ff0e7435 */ /* 0x000fe200000001ff */
[----:B--2---:R-:W-:Y:S01]  /*01c0*/  FADD R2, R2, 9.9999997473787516356e-06 ;  /* 0x3727c5ac02027421 */ /* 0x004fe20000000000 */
[----:B------:R-:W-:-:S03]  /*01d0*/  FADD R3, R3, 9.9999997473787516356e-06 ;  /* 0x3727c5ac03037421 */ /* 0x000fc60000000000 */
[----:B------:R-:W1:Y:S08]  /*01e0*/  MUFU.SQRT R12, R2 ;  /* 0x00000002000c7308 */ /* 0x000e700000002000 */
[----:B------:R2:W3:Y:S01]  /*01f0*/  MUFU.SQRT R13, R3 ;  /* 0x00000003000d7308 */ /* 0x0004e20000002000 */
[C---:B-1----:R-:W-:Y:S02]  /*0200*/  FSETP.GT.AND P0, PT, R12.reuse, 8.50705917302346158658e+37, PT ;  /* 0x7e8000000c00780b */ /* 0x042fe40003f04000 */
[----:B------:R-:W-:Y:S01]  /*0210*/  FSETP.GEU.AND P2, PT, R12, 1.175494350822287508e-38, PT ;  /* 0x008000000c00780b */ /* 0x000fe20003f4e000 */
[----:B--2---:R-:W1:Y:S01]  /*0220*/  LDC.64 R2, c[0x0][0x238] ;  /* 0x00008e00ff027b82 */ /* 0x004e620000000a00 */
[----:B---3--:R-:W-:-:S02]  /*0230*/  FSETP.GT.AND P1, PT, R13, 8.50705917302346158658e+37, PT ;  /* 0x7e8000000d00780b */ /* 0x008fc40003f24000 */
[----:B------:R-:W-:-:S07]  /*0240*/  FSETP.GEU.AND P3, PT, R13, 1.175494350822287508e-38, PT ;  /* 0x008000000d00780b */ /* 0x000fce0003f6e000 */
[----:B------:R-:W-:-:S04]  /*0250*/  @P0 FMUL R12, R12, 0.25 ;  /* 0x3e8000000c0c0820 */ /* 0x000fc80000400000 */
[----:B------:R-:W-:Y:S01]  /*0260*/  @!P2 FMUL R12, R12, 16777216 ;  /* 0x4b8000000c0ca820 */ /* 0x000fe20000400000 */
[----:B------:R-:W-:-:S04]  /*0270*/  @P1 FMUL R13, R13, 0.25 ;  /* 0x3e8000000d0d1820 */ /* 0x000fc80000400000 */
[----:B------:R-:W-:Y:S01]  /*0280*/  @!P3 FMUL R13, R13, 16777216 ;  /* 0x4b8000000d0db820 */ /* 0x000fe20000400000 */
[----:B------:R-:W2:Y:S01]  /*0290*/  MUFU.RCP R12, R12 ;  /* 0x0000000c000c7308 */ /* 0x000ea20000001000 */
[----:B------:R-:W-:-:S07]  /*02a0*/  FSEL R15, R14, 1, P0 ;  /* 0x3f8000000e0f7808 */ /* 0x000fce0000000000 */
[----:B------:R-:W3:Y:S01]  /*02b0*/  MUFU.RCP R13, R13 ;  /* 0x0000000d000d7308 */ /* 0x000ee20000001000 */
[----:B------:R-:W-:Y:S01]  /*02c0*/  FSEL R14, R14, 1, P1 ;  /* 0x3f8000000e0e7808 */ /* 0x000fe20000800000 */
[----:B------:R-:W-:-:S04]  /*02d0*/  @!P2 FMUL R15, R15, 16777216 ;  /* 0x4b8000000f0fa820 */ /* 0x000fc80000400000 */
[----:B------:R-:W-:Y:S01]  /*02e0*/  @!P3 FMUL R14, R14, 16777216 ;  /* 0x4b8000000e0eb820 */ /* 0x000fe20000400000 */
[----:B----4-:R-:W-:Y:S01]  /*02f0*/  FADD R5, R5, -R7 ;  /* 0x8000000705057221 */ /* 0x010fe20000000000 */
[----:B------:R-:W-:Y:S01]  /*0300*/  FADD R4, R4, -R6 ;  /* 0x8000000604047221 */ /* 0x000fe20000000000 */
[----:B--2---:R-:W-:Y:S01]  /*0310*/  FMUL R15, R12, R15 ;  /* 0x0000000f0c0f7220 */ /* 0x004fe20000400000 */
[----:B---3--:R-:W-:-:S03]  /*0320*/  FMUL R14, R13, R14 ;  /* 0x0000000e0d0e7220 */ /* 0x008fc60000400000 */
[----:B------:R-:W-:Y:S01]  /*0330*/  FMUL R15, R4, R15 ;  /* 0x0000000f040f7220 */ /* 0x000fe20000400000 */
[----:B------:R-:W-:-:S03]  /*0340*/  FMUL R14, R5, R14 ;  /* 0x0000000e050e7220 */ /* 0x000fc60000400000 */
[----:B-----5:R-:W-:Y:S01]  /*0350*/  FFMA R8, R8, R15, R10 ;  /* 0x0000000f08087223 */ /* 0x020fe2000000000a */
[----:B------:R-:W-:-:S04]  /*0360*/  FFMA R9, R9, R14, R11 ;  /* 0x0000000e09097223 */ /* 0x000fc8000000000b */
[----:B------:R-:W-:Y:S02]  /*0370*/  FSETP.GEU.AND P0, PT, R8, RZ, PT ;  /* 0x000000ff0800720b */ /* 0x000fe40003f0e000 */
[C---:B------:R-:W-:Y:S01]  /*0380*/  FSETP.GEU.AND P1, PT, R9.reuse, RZ, PT ;  /* 0x000000ff0900720b */ /* 0x040fe20003f2e000 */
[----:B-1----:R-:W-:Y:S01]  /*0390*/  IMAD.WIDE R2, R0, 0x4, R2 ;  /* 0x0000000400027825 */ /* 0x002fe200078e0202 */
[----:B------:R-:W-:Y:S02]  /*03a0*/  FSEL R8, R8, RZ, P0 ;  /* 0x000000ff08087208 */ /* 0x000fe40000000000 */
[----:B------:R-:W-:-:S05]  /*03b0*/  FSEL R9, R9, RZ, P1 ;  /* 0x000000ff09097208 */ /* 0x000fca0000800000 */
[----:B------:R-:W-:Y:S01]  /*03c0*/  STG.E.64 desc[UR4][R2.64], R8 ;  /* 0x0000000802007986 */ /* 0x000fe2000c101b04 */
[----:B------:R-:W-:Y:S05]  /*03d0*/  EXIT ;  /* 0x000000000000794d */ /* 0x000fea0003800000 */
.L_x_0:
[----:B------:R-:W-:-:S00]  /*03e0*/  BRA `(.L_x_0) ;  /* 0xfffffffc00fc7947 */ /* 0x000fc0000383ffff */
[----:B------:R-:W-:-:S00]  /*03f0*/  NOP ;  /* 0x0000000000007918 */ /* 0x000fc00000000000 */
        /* <DEDUP_REMOVED lines=8> */
.L_x_1:


//--------------------- .nv.global.init           --------------------------
	.section	.nv.global.init,"aw",@progbits
.nv.global.init:
	.type		_$_str,@object
	.size		_$_str,(_$_str_$_2 - _$_str)
_$_str:
        /*0000*/ 	.byte	0x5f, 0x5f, 0x43, 0x55, 0x44, 0x41, 0x5f, 0x46, 0x54, 0x5a, 0x00
	.type		_$_str_$_2,@object
	.size		_$_str_$_2,(.L_1 - _$_str_$_2)
_$_str_$_2:
        /*000b*/ 	.byte	0x5f, 0x5f, 0x43, 0x55, 0x44, 0x41, 0x5f, 0x50, 0x52, 0x45, 0x43, 0x5f, 0x53, 0x51, 0x52, 0x54
        /*001b*/ 	.byte	0x00
.L_1:


//--------------------- .nv.constant0.triton_poi_fused__native_batch_norm_legit_no_training_relu_34 --------------------------
	.section	.nv.constant0.triton_poi_fused__native_batch_norm_legit_no_training_relu_34,"a",@progbits
	.sectionflags	@""
	.align	4
.nv.constant0.triton_poi_fused__native_batch_norm_legit_no_training_relu_34:
	.zero		580
